	.headerflags	@"EF_CUDA_TEXMODE_UNIFIED EF_CUDA_64BIT_ADDRESS EF_CUDA_ACCELERATORS EF_CUDA_SM90 EF_CUDA_VIRTUAL_SM(EF_CUDA_SM90)"
	.elftype	@"ET_EXEC"


//--------------------- .nv.info                  --------------------------
	.section	.nv.info,"",@"SHT_CUDA_INFO"
	.align	4


	//----- nvinfo : EIATTR_REGCOUNT
	.align		4
        /*0000*/ 	.byte	0x04, 0x2f
        /*0002*/ 	.short	(.L_3 - .L_2)
	.align		4
.L_2:
        /*0004*/ 	.word	index@(triton_poi_fused__native_batch_norm_legit_no_training_add_convolution_native_batch_norm_backward_relu_31)
        /*0008*/ 	.word	0x00000020


	//----- nvinfo : EIATTR_MIN_STACK_SIZE
	.align		4
.L_3:
        /*000c*/ 	.byte	0x04, 0x12
        /*000e*/ 	.short	(.L_5 - .L_4)
	.align		4
.L_4:
        /*0010*/ 	.word	index@(triton_poi_fused__native_batch_norm_legit_no_training_add_convolution_native_batch_norm_backward_relu_31)
        /*0014*/ 	.word	0x00000000


	//----- nvinfo : EIATTR_FRAME_SIZE
	.align		4
.L_5:
        /*0018*/ 	.byte	0x04, 0x11
        /*001a*/ 	.short	(.L_7 - .L_6)
	.align		4
.L_6:
        /*001c*/ 	.word	index@(triton_poi_fused__native_batch_norm_legit_no_training_add_convolution_native_batch_norm_backward_relu_31)
        /*0020*/ 	.word	0x00000000


	//----- nvinfo : EIATTR_MIN_STACK_SIZE
	.align		4
.L_7:
        /*0024*/ 	.byte	0x04, 0x12
        /*0026*/ 	.short	(.L_9 - .L_8)
	.align		4
.L_8:
        /*0028*/ 	.word	index@(triton_poi_fused__native_batch_norm_legit_no_training_add_convolution_native_batch_norm_backward_relu_31)
        /*002c*/ 	.word	0x00000000
.L_9:


//--------------------- .nv.info.triton_poi_fused__native_batch_norm_legit_no_training_add_convolution_native_batch_norm_backward_relu_31 --------------------------
	.section	.nv.info.triton_poi_fused__native_batch_norm_legit_no_training_add_convolution_native_batch_norm_backward_relu_31,"",@"SHT_CUDA_INFO"
	.sectionflags	@""
	.align	4


	//----- nvinfo : EIATTR_CUDA_API_VERSION
	.align		4
        /*0000*/ 	.byte	0x04, 0x37
        /*0002*/ 	.short	(.L_11 - .L_10)
.L_10:
        /*0004*/ 	.word	0x0000007c


	//----- nvinfo : EIATTR_KPARAM_INFO
	.align		4
.L_11:
        /*0008*/ 	.byte	0x04, 0x17
        /*000a*/ 	.short	(.L_13 - .L_12)
.L_12:
        /*000c*/ 	.word	0x00000000
        /*0010*/ 	.short	0x000b
        /*0012*/ 	.short	0x0058
        /*0014*/ 	.byte	0x00, 0xf0, 0x11, 0x00


	//----- nvinfo : EIATTR_KPARAM_INFO
	.align		4
.L_13:
        /*0018*/ 	.byte	0x04, 0x17
        /*001a*/ 	.short	(.L_15 - .L_14)
.L_14:
        /*001c*/ 	.word	0x00000000
        /*0020*/ 	.short	0x000a
        /*0022*/ 	.short	0x0050
        /*0024*/ 	.byte	0x00, 0xf4, 0x21, 0x00


	//----- nvinfo : EIATTR_KPARAM_INFO
	.align		4
.L_15:
        /*0028*/ 	.byte	0x04, 0x17
        /*002a*/ 	.short	(.L_17 - .L_16)
.L_16:
        /*002c*/ 	.word	0x00000000
        /*0030*/ 	.short	0x0009
        /*0032*/ 	.short	0x0048
        /*0034*/ 	.byte	0x00, 0xf4, 0x21, 0x00


	//----- nvinfo : EIATTR_KPARAM_INFO
	.align		4
.L_17:
        /*0038*/ 	.byte	0x04, 0x17
        /*003a*/ 	.short	(.L_19 - .L_18)
.L_18:
        /*003c*/ 	.word	0x00000000
        /*0040*/ 	.short	0x0008
        /*0042*/ 	.short	0x0040
        /*0044*/ 	.byte	0x00, 0xf4, 0x21, 0x00


	//----- nvinfo : EIATTR_KPARAM_INFO
	.align		4
.L_19:
        /*0048*/ 	.byte	0x04, 0x17
        /*004a*/ 	.short	(.L_21 - .L_20)
.L_20:
        /*004c*/ 	.word	0x00000000
        /*0050*/ 	.short	0x0007
        /*0052*/ 	.short	0x0038
        /*0054*/ 	.byte	0x00, 0xf4, 0x21, 0x00


	//----- nvinfo : EIATTR_KPARAM_INFO
	.align		4
.L_21:
        /*0058*/ 	.byte	0x04, 0x17
        /*005a*/ 	.short	(.L_23 - .L_22)
.L_22:
        /*005c*/ 	.word	0x00000000
        /*0060*/ 	.short	0x0006
        /*0062*/ 	.short	0x0030
        /*0064*/ 	.byte	0x00, 0xf4, 0x21, 0x00


	//----- nvinfo : EIATTR_KPARAM_INFO
	.align		4
.L_23:
        /*0068*/ 	.byte	0x04, 0x17
        /*006a*/ 	.short	(.L_25 - .L_24)
.L_24:
        /*006c*/ 	.word	0x00000000
        /*0070*/ 	.short	0x0005
        /*0072*/ 	.short	0x0028
        /*0074*/ 	.byte	0x00, 0xf4, 0x21, 0x00


	//----- nvinfo : EIATTR_KPARAM_INFO
	.align		4
.L_25:
        /*0078*/ 	.byte	0x04, 0x17
        /*007a*/ 	.short	(.L_27 - .L_26)
.L_26:
        /*007c*/ 	.word	0x00000000
        /*0080*/ 	.short	0x0004
        /*0082*/ 	.short	0x0020
        /*0084*/ 	.byte	0x00, 0xf4, 0x21, 0x00


	//----- nvinfo : EIATTR_KPARAM_INFO
	.align		4
.L_27:
        /*0088*/ 	.byte	0x04, 0x17
        /*008a*/ 	.short	(.L_29 - .L_28)
.L_28:
        /*008c*/ 	.word	0x00000000
        /*0090*/ 	.short	0x0003
        /*0092*/ 	.short	0x0018
        /*0094*/ 	.byte	0x00, 0xf4, 0x21, 0x00


	//----- nvinfo : EIATTR_KPARAM_INFO
	.align		4
.L_29:
        /*0098*/ 	.byte	0x04, 0x17
        /*009a*/ 	.short	(.L_31 - .L_30)
.L_30:
        /*009c*/ 	.word	0x00000000
        /*00a0*/ 	.short	0x0002
        /*00a2*/ 	.short	0x0010
        /*00a4*/ 	.byte	0x00, 0xf4, 0x21, 0x00


	//----- nvinfo : EIATTR_KPARAM_INFO
	.align		4
.L_31:
        /*00a8*/ 	.byte	0x04, 0x17
        /*00aa*/ 	.short	(.L_33 - .L_32)
.L_32:
        /*00ac*/ 	.word	0x00000000
        /*00b0*/ 	.short	0x0001
        /*00b2*/ 	.short	0x0008
        /*00b4*/ 	.byte	0x00, 0xf4, 0x21, 0x00


	//----- nvinfo : EIATTR_KPARAM_INFO
	.align		4
.L_33:
        /*00b8*/ 	.byte	0x04, 0x17
        /*00ba*/ 	.short	(.L_35 - .L_34)
.L_34:
        /*00bc*/ 	.word	0x00000000
        /*00c0*/ 	.short	0x0000
        /*00c2*/ 	.short	0x0000
        /*00c4*/ 	.byte	0x00, 0xf4, 0x21, 0x00


	//----- nvinfo : EIATTR_SPARSE_MMA_MASK
	.align		4
.L_35:
        /*00c8*/ 	.byte	0x03, 0x50
        /*00ca*/ 	.short	0x0000


	//----- nvinfo : EIATTR_MAXREG_COUNT
	.align		4
        /*00cc*/ 	.byte	0x03, 0x1b
        /*00ce*/ 	.short	0x00ff


	//----- nvinfo : EIATTR_EXIT_INSTR_OFFSETS
	.align		4
        /*00d0*/ 	.byte	0x04, 0x1c
        /*00d2*/ 	.short	(.L_37 - .L_36)


	//   ....[0]....
.L_36:
        /*00d4*/ 	.word	0x00000680


	//   ....[1]....
        /*00d8*/ 	.word	0x000006a0


	//----- nvinfo : EIATTR_REQNTID
	.align		4
.L_37:
        /*00dc*/ 	.byte	0x04, 0x10
        /*00de*/ 	.short	(.L_39 - .L_38)
.L_38:
        /*00e0*/ 	.word	0x00000080
        /*00e4*/ 	.word	0x00000001
        /*00e8*/ 	.word	0x00000001


	//----- nvinfo : EIATTR_CBANK_PARAM_SIZE
	.align		4
.L_39:
        /*00ec*/ 	.byte	0x03, 0x19
        /*00ee*/ 	.short	0x005c


	//----- nvinfo : EIATTR_PARAM_CBANK
	.align		4
        /*00f0*/ 	.byte	0x04, 0x0a
        /*00f2*/ 	.short	(.L_41 - .L_40)
	.align		4
.L_40:
        /*00f4*/ 	.word	index@(.nv.constant0.triton_poi_fused__native_batch_norm_legit_no_training_add_convolution_native_batch_norm_backward_relu_31)
        /*00f8*/ 	.short	0x0210
        /*00fa*/ 	.short	0x005c


	//----- nvinfo : EIATTR_SW_WAR
	.align		4
.L_41:
        /*00fc*/ 	.byte	0x04, 0x36
        /*00fe*/ 	.short	(.L_43 - .L_42)
.L_42:
        /*0100*/ 	.word	0x00000008
.L_43:


//--------------------- .nv.callgraph             --------------------------
	.section	.nv.callgraph,"",@"SHT_CUDA_CALLGRAPH"
	.align	4
	.sectionentsize	8
	.align		4
        /*0000*/ 	.word	0x00000000
	.align		4
        /*0004*/ 	.word	0xffffffff
	.align		4
        /*0008*/ 	.word	0x00000000
	.align		4
        /*000c*/ 	.word	0xfffffffe
	.align		4
        /*0010*/ 	.word	0x00000000
	.align		4
        /*0014*/ 	.word	0xfffffffd
	.align		4
        /*0018*/ 	.word	0x00000000
	.align		4
        /*001c*/ 	.word	0xfffffffc


//--------------------- .nv.constant4             --------------------------
	.section	.nv.constant4,"a",@progbits
	.align	8
	.align		8
.nv.constant4:
        /*0000*/ 	.dword	_$_str
	.align		8
        /*0008*/ 	.dword	_$_str_$_2


//--------------------- .text.triton_poi_fused__native_batch_norm_legit_no_training_add_convolution_native_batch_norm_backward_relu_31 --------------------------
	.section	.text.triton_poi_fused__native_batch_norm_legit_no_training_add_convolution_native_batch_norm_backward_relu_31,"ax",@progbits
	.align	128
        .global         triton_poi_fused__native_batch_norm_legit_no_training_add_convolution_native_batch_norm_backward_relu_31
        .type           triton_poi_fused__native_batch_norm_legit_no_training_add_convolution_native_batch_norm_backward_relu_31,@function
        .size           triton_poi_fused__native_batch_norm_legit_no_training_add_convolution_native_batch_norm_backward_relu_31,(.L_x_1 - triton_poi_fused__native_batch_norm_legit_no_training_add_convolution_native_batch_norm_backward_relu_31)
        .other          triton_poi_fused__native_batch_norm_legit_no_training_add_convolution_native_batch_norm_backward_relu_31,@"STO_CUDA_ENTRY STV_DEFAULT"
triton_poi_fused__native_batch_norm_legit_no_training_add_convolution_native_batch_norm_backward_relu_31:
.text.triton_poi_fused__native_batch_norm_legit_no_training_add_convolution_native_batch_norm_backward_relu_31:
[----:B------:R-:W0:Y:S01]  /*0000*/  LDC R1, c[0x0][0x28] ;  /* 0x00000a00ff017b82 */ /* 0x000e220000000800 */
[----:B------:R-:W1:Y:S07]  /*0010*/  S2R R0, SR_TID.X ;  /* 0x0000000000007919 */ /* 0x000e6e0000002100 */
[----:B------:R-:W2:Y:S01]  /*0020*/  LDC.64 R8, c[0x0][0x240] ;  /* 0x00009000ff087b82 */ /* 0x000ea20000000a00 */
[----:B------:R-:W-:Y:S01]  /*0030*/  ULDC.64 UR4, c[0x0][0x208] ;  /* 0x0000820000047ab9 */ /* 0x000fe20000000a00 */
[----:B------:R-:W3:Y:S06]  /*0040*/  S2R R5, SR_CTAID.X ;  /* 0x0000000000057919 */ /* 0x000eec0000002500 */
[----:B------:R-:W4:Y:S08]  /*0050*/  LDC.64 R6, c[0x0][0x228] ;  /* 0x00008a00ff067b82 */ /* 0x000f300000000a00 */
[----:B------:R-:W5:Y:S08]  /*0060*/  LDC.64 R28, c[0x0][0x220] ;  /* 0x00008800ff1c7b82 */ /* 0x000f700000000a00 */
[----:B------:R-:W4:Y:S01]  /*0070*/  LDC.64 R26, c[0x0][0x230] ;  /* 0x00008c00ff1a7b82 */ /* 0x000f220000000a00 */
[----:B-1----:R-:W-:-:S07]  /*0080*/  SHF.L.U32 R0, R0, 0x1, RZ ;  /* 0x0000000100007819 */ /* 0x002fce00000006ff */
[----:B------:R-:W1:Y:S01]  /*0090*/  LDC.64 R20, c[0x0][0x218] ;  /* 0x00008600ff147b82 */ /* 0x000e620000000a00 */
[----:B---3--:R-:W-:Y:S02]  /*00a0*/  SHF.R.S32.HI R3, RZ, 0x17, R5 ;  /* 0x00000017ff037819 */ /* 0x008fe40000011405 */
[----:B------:R-:W-:Y:S02]  /*00b0*/  LOP3.LUT R0, R0, 0xfe, RZ, 0xc0, !PT ;  /* 0x000000fe00007812 */ /* 0x000fe400078ec0ff */
[----:B------:R-:W-:-:S03]  /*00c0*/  SGXT R3, R3, 0x1 ;  /* 0x000000010303781a */ /* 0x000fc60000000200 */
[----:B------:R-:W3:Y:S01]  /*00d0*/  LDC.64 R22, c[0x0][0x210] ;  /* 0x00008400ff167b82 */ /* 0x000ee20000000a00 */
[----:B------:R-:W-:-:S04]  /*00e0*/  LEA R0, R5, R0, 0x8 ;  /* 0x0000000005007211 */ /* 0x000fc800078e40ff */
[----:B------:R-:W-:Y:S02]  /*00f0*/  LEA.HI R3, R3, R0, RZ, 0x4 ;  /* 0x0000000003037211 */ /* 0x000fe400078f20ff */
[----:B------:R-:W-:Y:S01]  /*0100*/  ISETP.GE.AND P0, PT, R0, 0x100, PT ;  /* 0x000001000000780c */ /* 0x000fe20003f06270 */
[----:B------:R-:W3:Y:S01]  /*0110*/  LDC.64 R16, c[0x0][0x238] ;  /* 0x00008e00ff107b82 */ /* 0x000ee20000000a00 */
[----:B------:R-:W-:-:S04]  /*0120*/  SHF.R.S32.HI R3, RZ, 0x4, R3 ;  /* 0x00000004ff037819 */ /* 0x000fc80000011403 */
[----:B------:R-:W-:-:S03]  /*0130*/  LEA.HI R2, R3, R3, RZ, 0x2 ;  /* 0x0000000303027211 */ /* 0x000fc600078f10ff */
[----:B------:R-:W3:Y:S01]  /*0140*/  LDC.64 R10, c[0x0][0x248] ;  /* 0x00009200ff0a7b82 */ /* 0x000ee20000000a00 */
[----:B------:R-:W-:-:S04]  /*0150*/  LOP3.LUT R2, R2, 0xfffffffc, RZ, 0xc0, !PT ;  /* 0xfffffffc02027812 */ /* 0x000fc800078ec0ff */
[----:B------:R-:W-:Y:S02]  /*0160*/  IADD3 R25, R3, -R2, RZ ;  /* 0x8000000203197210 */ /* 0x000fe40007ffe0ff */
[----:B------:R-:W-:Y:S01]  /*0170*/  CS2R R2, SRZ ;  /* 0x0000000000027805 */ /* 0x000fe2000001ff00 */
[----:B------:R-:W3:Y:S02]  /*0180*/  LDC.64 R12, c[0x0][0x250] ;  /* 0x00009400ff0c7b82 */ /* 0x000ee40000000a00 */
[----:B--2---:R-:W-:-:S05]  /*0190*/  IMAD.WIDE R8, R25, 0x4, R8 ;  /* 0x0000000419087825 */ /* 0x004fca00078e0208 */
[----:B------:R-:W2:Y:S04]  /*01a0*/  @!P0 LDG.E.EL R3, desc[UR4][R8.64] ;  /* 0x0000000408038981 */ /* 0x000ea8000c2e1900 */
[----:B------:R1:W2:Y:S01]  /*01b0*/  @!P0 LDG.E.EL R2, desc[UR4][R8.64] ;  /* 0x0000000408028981 */ /* 0x0002a2000c2e1900 */
[----:B------:R-:W-:Y:S01]  /*01c0*/  CS2R R4, SRZ ;  /* 0x0000000000047805 */ /* 0x000fe2000001ff00 */
[----:B----4-:R-:W-:Y:S01]  /*01d0*/  IMAD.WIDE R6, R25, 0x4, R6 ;  /* 0x0000000419067825 */ /* 0x010fe200078e0206 */
[----:B------:R-:W-:-:S03]  /*01e0*/  CS2R R14, SRZ ;  /* 0x00000000000e7805 */ /* 0x000fc6000001ff00 */
[C---:B-----5:R-:W-:Y:S01]  /*01f0*/  IMAD.WIDE R28, R0.reuse, 0x4, R28 ;  /* 0x00000004001c7825 */ /* 0x060fe200078e021c */
[----:B------:R-:W4:Y:S01]  /*0200*/  @!P0 LDG.E.EL R5, desc[UR4][R6.64] ;  /* 0x0000000406058981 */ /* 0x000f22000c2e1900 */
[----:B------:R-:W-:Y:S02]  /*0210*/  CS2R R18, SRZ ;  /* 0x0000000000127805 */ /* 0x000fe4000001ff00 */
[C---:B0-----:R-:W-:Y:S01]  /*0220*/  IMAD.WIDE R26, R0.reuse, 0x4, R26 ;  /* 0x00000004001a7825 */ /* 0x041fe200078e021a */
[----:B------:R0:W5:Y:S01]  /*0230*/  @!P0 LDG.E.EL R4, desc[UR4][R6.64] ;  /* 0x0000000406048981 */ /* 0x000162000c2e1900 */
[----:B-1----:R-:W-:Y:S02]  /*0240*/  CS2R R8, SRZ ;  /* 0x0000000000087805 */ /* 0x002fe4000001ff00 */
[----:B------:R-:W-:Y:S01]  /*0250*/  IMAD.WIDE R20, R25, 0x4, R20 ;  /* 0x0000000419147825 */ /* 0x000fe200078e0214 */
[----:B------:R-:W4:Y:S03]  /*0260*/  @!P0 LDG.E.64 R14, desc[UR4][R28.64] ;  /* 0x000000041c0e8981 */ /* 0x000f26000c1e1b00 */
[----:B---3--:R-:W-:Y:S01]  /*0270*/  IMAD.WIDE R22, R0, 0x4, R22 ;  /* 0x0000000400167825 */ /* 0x008fe200078e0216 */
[----:B------:R-:W-:Y:S01]  /*0280*/  HFMA2.MMA R24, -RZ, RZ, 0, 0 ;  /* 0x00000000ff187435 */ /* 0x000fe200000001ff */
[----:B------:R1:W3:Y:S01]  /*0290*/  @!P0 LDG.E.64 R18, desc[UR4][R26.64] ;  /* 0x000000041a128981 */ /* 0x0002e2000c1e1b00 */
[----:B0-----:R-:W-:-:S03]  /*02a0*/  CS2R R6, SRZ ;  /* 0x0000000000067805 */ /* 0x001fc6000001ff00 */
[----:B------:R-:W3:Y:S01]  /*02b0*/  @!P0 LDG.E.64 R8, desc[UR4][R22.64] ;  /* 0x0000000416088981 */ /* 0x000ee2000c1e1b00 */
[----:B------:R-:W-:-:S03]  /*02c0*/  IMAD.WIDE R16, R25, 0x4, R16 ;  /* 0x0000000419107825 */ /* 0x000fc600078e0210 */
[----:B------:R-:W3:Y:S01]  /*02d0*/  @!P0 LDG.E.EL R7, desc[UR4][R20.64] ;  /* 0x0000000414078981 */ /* 0x000ee2000c2e1900 */
[----:B-1----:R-:W-:-:S03]  /*02e0*/  MOV R26, RZ ;  /* 0x000000ff001a7202 */ /* 0x002fc60000000f00 */
[----:B------:R0:W3:Y:S01]  /*02f0*/  @!P0 LDG.E.EL R6, desc[UR4][R20.64] ;  /* 0x0000000414068981 */ /* 0x0000e2000c2e1900 */
[----:B------:R-:W-:Y:S01]  /*0300*/  HFMA2.MMA R28, -RZ, RZ, 0, 0 ;  /* 0x00000000ff1c7435 */ /* 0x000fe200000001ff */
[C---:B------:R-:W-:Y:S02]  /*0310*/  IMAD.WIDE R10, R25.reuse, 0x4, R10 ;  /* 0x00000004190a7825 */ /* 0x040fe400078e020a */
[----:B------:R-:W3:Y:S02]  /*0320*/  @!P0 LDG.E.EL R24, desc[UR4][R16.64] ;  /* 0x0000000410188981 */ /* 0x000ee4000c2e1900 */
[----:B------:R-:W-:Y:S02]  /*0330*/  IMAD.WIDE R12, R25, 0x4, R12 ;  /* 0x00000004190c7825 */ /* 0x000fe400078e020c */
[----:B------:R1:W3:Y:S01]  /*0340*/  @!P0 LDG.E.EL R26, desc[UR4][R16.64] ;  /* 0x00000004101a8981 */ /* 0x0002e2000c2e1900 */
[----:B------:R-:W-:Y:S02]  /*0350*/  MOV R25, RZ ;  /* 0x000000ff00197202 */ /* 0x000fe40000000f00 */
[----:B0-----:R-:W-:Y:S01]  /*0360*/  CS2R R20, SRZ ;  /* 0x0000000000147805 */ /* 0x001fe2000001ff00 */
[----:B------:R-:W3:Y:S04]  /*0370*/  @!P0 LDG.E.EL R28, desc[UR4][R10.64] ;  /* 0x000000040a1c8981 */ /* 0x000ee8000c2e1900 */
[----:B------:R0:W3:Y:S04]  /*0380*/  @!P0 LDG.E.EL R25, desc[UR4][R10.64] ;  /* 0x000000040a198981 */ /* 0x0000e8000c2e1900 */
[----:B------:R-:W3:Y:S04]  /*0390*/  @!P0 LDG.E.EL R21, desc[UR4][R12.64] ;  /* 0x000000040c158981 */ /* 0x000ee8000c2e1900 */
[----:B------:R3:W3:Y:S01]  /*03a0*/  @!P0 LDG.E.EL R20, desc[UR4][R12.64] ;  /* 0x000000040c148981 */ /* 0x0006e2000c2e1900 */
[----:B--2---:R-:W-:Y:S01]  /*03b0*/  FADD R3, R3, 9.9999997473787516356e-06 ;  /* 0x3727c5ac03037421 */ /* 0x004fe20000000000 */
[----:B------:R-:W-:-:S03]  /*03c0*/  FADD R2, R2, 9.9999997473787516356e-06 ;  /* 0x3727c5ac02027421 */ /* 0x000fc60000000000 */
[----:B-1----:R-:W1:Y:S08]  /*03d0*/  MUFU.SQRT R16, R3 ;  /* 0x0000000300107308 */ /* 0x002e700000002000 */
[----:B------:R-:W2:Y:S01]  /*03e0*/  MUFU.SQRT R17, R2 ;  /* 0x0000000200117308 */ /* 0x000ea20000002000 */
[C---:B-1----:R-:W-:Y:S02]  /*03f0*/  FSETP.GT.AND P1, PT, R16.reuse, 8.50705917302346158658e+37, PT ;  /* 0x7e8000001000780b */ /* 0x042fe40003f24000 */
[----:B------:R-:W-:-:S02]  /*0400*/  FSETP.GEU.AND P3, PT, R16, 1.175494350822287508e-38, PT ;  /* 0x008000001000780b */ /* 0x000fc40003f6e000 */
[C---:B--2---:R-:W-:Y:S02]  /*0410*/  FSETP.GT.AND P2, PT, R17.reuse, 8.50705917302346158658e+37, PT ;  /* 0x7e8000001100780b */ /* 0x044fe40003f44000 */
[----:B------:R-:W-:-:S07]  /*0420*/  FSETP.GEU.AND P4, PT, R17, 1.175494350822287508e-38, PT ;  /* 0x008000001100780b */ /* 0x000fce0003f8e000 */
[----:B------:R-:W-:Y:S01]  /*0430*/  @P1 FMUL R16, R16, 0.25 ;  /* 0x3e80000010101820 */ /* 0x000fe20000400000 */
[----:B------:R-:W-:-:S03]  /*0440*/  HFMA2.MMA R3, -RZ, RZ, 1.625, 0 ;  /* 0x3e800000ff037435 */ /* 0x000fc600000001ff */
[----:B------:R-:W-:Y:S01]  /*0450*/  @!P3 FMUL R16, R16, 16777216 ;  /* 0x4b8000001010b820 */ /* 0x000fe20000400000 */
[----:B------:R-:W-:-:S04]  /*0460*/  @P2 FMUL R17, R17, 0.25 ;  /* 0x3e80000011112820 */ /* 0x000fc80000400000 */
[----:B------:R-:W-:Y:S01]  /*0470*/  @!P4 FMUL R17, R17, 16777216 ;  /* 0x4b8000001111c820 */ /* 0x000fe20000400000 */
[----:B0-----:R-:W0:Y:S01]  /*0480*/  MUFU.RCP R10, R16 ;  /* 0x00000010000a7308 */ /* 0x001e220000001000 */
[----:B----4-:R-:W-:Y:S01]  /*0490*/  FADD R5, R5, R14 ;  /* 0x0000000e05057221 */ /* 0x010fe20000000000 */
[----:B-----5:R-:W-:-:S06]  /*04a0*/  FADD R4, R4, R15 ;  /* 0x0000000f04047221 */ /* 0x020fcc0000000000 */
[----:B------:R-:W1:Y:S01]  /*04b0*/  MUFU.RCP R11, R17 ;  /* 0x00000011000b7308 */ /* 0x000e620000001000 */
[----:B------:R-:W-:Y:S01]  /*04c0*/  FSEL R15, R3, 1, P1 ;  /* 0x3f800000030f7808 */ /* 0x000fe20000800000 */
[----:B---3--:R-:W-:Y:S01]  /*04d0*/  FADD R12, R4, R19 ;  /* 0x00000013040c7221 */ /* 0x008fe20000000000 */
[----:B------:R-:W-:Y:S01]  /*04e0*/  FADD R13, R5, R18 ;  /* 0x00000012050d7221 */ /* 0x000fe20000000000 */
[----:B------:R-:W-:Y:S01]  /*04f0*/  FSEL R14, R3, 1, P2 ;  /* 0x3f800000030e7808 */ /* 0x000fe20001000000 */
[----:B------:R-:W-:Y:S01]  /*0500*/  FADD R4, R7, R8 ;  /* 0x0000000807047221 */ /* 0x000fe20000000000 */
[----:B------:R-:W-:Y:S01]  /*0510*/  FADD R5, R6, R9 ;  /* 0x0000000906057221 */ /* 0x000fe20000000000 */
[----:B------:R-:W2:Y:S01]  /*0520*/  LDC.64 R2, c[0x0][0x258] ;  /* 0x00009600ff027b82 */ /* 0x000ea20000000a00 */
[----:B------:R-:W-:Y:S01]  /*0530*/  @!P3 FMUL R15, R15, 16777216 ;  /* 0x4b8000000f0fb820 */ /* 0x000fe20000400000 */
[----:B------:R-:W-:Y:S01]  /*0540*/  @!P4 FMUL R14, R14, 16777216 ;  /* 0x4b8000000e0ec820 */ /* 0x000fe20000400000 */
[----:B------:R-:W-:Y:S01]  /*0550*/  FADD R4, R4, R13 ;  /* 0x0000000d04047221 */ /* 0x000fe20000000000 */
[----:B------:R-:W-:Y:S01]  /*0560*/  FADD R5, R5, R12 ;  /* 0x0000000c05057221 */ /* 0x000fe20000000000 */
[----:B0-----:R-:W-:-:S02]  /*0570*/  FMUL R15, R10, R15 ;  /* 0x0000000f0a0f7220 */ /* 0x001fc40000400000 */
[----:B------:R-:W-:Y:S01]  /*0580*/  FADD R8, R4, -R24 ;  /* 0x8000001804087221 */ /* 0x000fe20000000000 */
[----:B-1----:R-:W-:Y:S01]  /*0590*/  FMUL R14, R11, R14 ;  /* 0x0000000e0b0e7220 */ /* 0x002fe20000400000 */
[----:B------:R-:W-:Y:S01]  /*05a0*/  FADD R9, R5, -R26 ;  /* 0x8000001a05097221 */ /* 0x000fe20000000000 */
[----:B------:R-:W0:Y:S01]  /*05b0*/  LDC.64 R6, c[0x0][0x260] ;  /* 0x00009800ff067b82 */ /* 0x000e220000000a00 */
[----:B------:R-:W-:Y:S02]  /*05c0*/  FMUL R10, R8, R15 ;  /* 0x0000000f080a7220 */ /* 0x000fe40000400000 */
[----:B------:R-:W-:Y:S02]  /*05d0*/  FMUL R11, R9, R14 ;  /* 0x0000000e090b7220 */ /* 0x000fe40000400000 */
[----:B------:R-:W-:Y:S02]  /*05e0*/  FFMA R10, R10, R28, R21 ;  /* 0x0000001c0a0a7223 */ /* 0x000fe40000000015 */
[----:B------:R-:W-:-:S03]  /*05f0*/  FFMA R11, R11, R25, R20 ;  /* 0x000000190b0b7223 */ /* 0x000fc60000000014 */
[----:B------:R-:W-:Y:S02]  /*0600*/  FSETP.GEU.AND P1, PT, R10, RZ, PT ;  /* 0x000000ff0a00720b */ /* 0x000fe40003f2e000 */
[C---:B------:R-:W-:Y:S01]  /*0610*/  FSETP.GEU.AND P2, PT, R11.reuse, RZ, PT ;  /* 0x000000ff0b00720b */ /* 0x040fe20003f4e000 */
[----:B--2---:R-:W-:Y:S01]  /*0620*/  IMAD.WIDE R2, R0, 0x4, R2 ;  /* 0x0000000400027825 */ /* 0x004fe200078e0202 */
[----:B------:R-:W-:Y:S02]  /*0630*/  FSEL R10, R10, RZ, P1 ;  /* 0x000000ff0a0a7208 */ /* 0x000fe40000800000 */
[----:B------:R-:W-:Y:S01]  /*0640*/  FSEL R11, R11, RZ, P2 ;  /* 0x000000ff0b0b7208 */ /* 0x000fe20001000000 */
[----:B------:R1:W-:Y:S04]  /*0650*/  @!P0 STG.E.64 desc[UR4][R22.64], R4 ;  /* 0x0000000416008986 */ /* 0x0003e8000c101b04 */
[----:B------:R1:W-:Y:S01]  /*0660*/  @!P0 STG.E.64 desc[UR4][R2.64], R10 ;  /* 0x0000000a02008986 */ /* 0x0003e2000c101b04 */
[----:B0-----:R-:W-:Y:S01]  /*0670*/  IMAD.WIDE R6, R0, 0x4, R6 ;  /* 0x0000000400067825 */ /* 0x001fe200078e0206 */
[----:B------:R-:W-:Y:S06]  /*0680*/  @P0 EXIT ;  /* 0x000000000000094d */ /* 0x000fec0003800000 */
[----:B------:R-:W-:Y:S01]  /*0690*/  STG.E.64 desc[UR4][R6.64], R8 ;  /* 0x0000000806007986 */ /* 0x000fe2000c101b04 */
[----:B------:R-:W-:Y:S05]  /*06a0*/  EXIT ;  /* 0x000000000000794d */ /* 0x000fea0003800000 */
.L_x_0:
[----:B------:R-:W-:-:S00]  /*06b0*/  BRA `(.L_x_0) ;  /* 0xfffffffc00fc7947 */ /* 0x000fc0000383ffff */
[----:B------:R-:W-:-:S00]  /*06c0*/  NOP ;  /* 0x0000000000007918 */ /* 0x000fc00000000000 */
        /* <DEDUP_REMOVED lines=11> */
.L_x_1:


//--------------------- .nv.global.init           --------------------------
	.section	.nv.global.init,"aw",@progbits
.nv.global.init:
	.type		_$_str,@object
	.size		_$_str,(_$_str_$_2 - _$_str)
_$_str:
        /*0000*/ 	.byte	0x5f, 0x5f, 0x43, 0x55, 0x44, 0x41, 0x5f, 0x46, 0x54, 0x5a, 0x00
	.type		_$_str_$_2,@object
	.size		_$_str_$_2,(.L_1 - _$_str_$_2)
_$_str_$_2:
        /*000b*/ 	.byte	0x5f, 0x5f, 0x43, 0x55, 0x44, 0x41, 0x5f, 0x50, 0x52, 0x45, 0x43, 0x5f, 0x53, 0x51, 0x52, 0x54
        /*001b*/ 	.byte	0x00
.L_1:


//--------------------- .nv.constant0.triton_poi_fused__native_batch_norm_legit_no_training_add_convolution_native_batch_norm_backward_relu_31 --------------------------
	.section	.nv.constant0.triton_poi_fused__native_batch_norm_legit_no_training_add_convolution_native_batch_norm_backward_relu_31,"a",@progbits
	.sectionflags	@""
	.align	4
.nv.constant0.triton_poi_fused__native_batch_norm_legit_no_training_add_convolution_native_batch_norm_backward_relu_31:
	.zero		620
